//
// Generated by NVIDIA NVVM Compiler
//
// Compiler Build ID: CL-36424714
// Cuda compilation tools, release 13.0, V13.0.88
// Based on NVVM 20.0.0
//

.version 9.0
.target sm_100
.address_size 64

	// .globl	_Z9block_sumPKiPim
.extern .func  (.param .b32 func_retval0) vprintf
(
	.param .b64 vprintf_param_0,
	.param .b64 vprintf_param_1
)
;
// _ZZ9block_sumPKiPimE5sdata has been demoted
.global .align 1 .b8 $str[4] = {37, 100, 10};

.visible .entry _Z9block_sumPKiPim(
	.param .u64 .ptr .align 1 _Z9block_sumPKiPim_param_0,
	.param .u64 .ptr .align 1 _Z9block_sumPKiPim_param_1,
	.param .u64 _Z9block_sumPKiPim_param_2
)
{
	.local .align 8 .b8 	__local_depot0[8];
	.reg .b64 	%SP;
	.reg .b64 	%SPL;
	.reg .pred 	%p<2>;
	.reg .b32 	%r<8>;
	.reg .b64 	%rd<14>;
	// demoted variable
	.shared .align 4 .b8 _ZZ9block_sumPKiPimE5sdata[16384];
	mov.u64 	%SPL, __local_depot0;
	cvta.local.u64 	%SP, %SPL;
	ld.param.u64 	%rd13, [_Z9block_sumPKiPim_param_0];
	ld.param.u64 	%rd5, [_Z9block_sumPKiPim_param_2];
	mov.u32 	%r1, %tid.x;
	mov.u32 	%r2, %ctaid.x;
	mov.u32 	%r3, %ntid.x;
	mad.lo.s32 	%r4, %r2, %r3, %r1;
	cvt.s64.s32 	%rd1, %r4;
	setp.le.u64 	%p1, %rd5, %rd1;
	@%p1 bra 	$L__BB0_2;
	shl.b64 	%rd6, %rd1, 2;
	mov.u32 	%r5, _ZZ9block_sumPKiPimE5sdata;
	cvt.u64.u32 	%rd7, %r5;
	cvta.shared.u64 	%rd8, %rd7;
	add.s64 	%rd13, %rd8, %rd6;
	bar.sync 	0;
$L__BB0_2:
	add.u64 	%rd9, %SP, 0;
	add.u64 	%rd10, %SPL, 0;
	st.local.u64 	[%rd10], %rd13;
	mov.u64 	%rd11, $str;
	cvta.global.u64 	%rd12, %rd11;
	{ // callseq 0, 0
	.param .b64 param0;
	st.param.b64 	[param0], %rd12;
	.param .b64 param1;
	st.param.b64 	[param1], %rd9;
	.param .b32 retval0;
	call.uni (retval0), 
	vprintf, 
	(
	param0, 
	param1
	);
	ld.param.b32 	%r6, [retval0];
	} // callseq 0
	ret;

}


// ===== COMPILED SASS (sm_100) =====

	.target	sm_100

	.elftype	@"ET_EXEC"


//--------------------- .note.nv.tkinfo           --------------------------
	.section	.note.nv.tkinfo,"",@"SHT_NOTE"
	.sectionflags	@"SHF_NOTE_NV_TKINFO"
	.tkinfo
        /*0018*/ 	.word	0x00000002
        /*0030*/ 	.string	""
        /*0030*/ 	.string	"ptxas"
        /*0030*/ 	.string	"Cuda compilation tools, release 13.0, V13.0.88"
        /*0030*/ 	.string	"Build cuda_13.0.r13.0/compiler.36424714_0"
        /*0030*/ 	.string	"-arch sm_100 -m 64 "



//--------------------- .note.nv.cuinfo           --------------------------
	.section	.note.nv.cuinfo,"",@"SHT_NOTE"
	.sectionflags	@"SHF_NOTE_NV_CUINFO"
        /*0018*/ 	.short	0x0002
        /*001a*/ 	.short	0x0064
        /*001c*/ 	.short	0x0082
	.zero		2


//--------------------- .nv.info                  --------------------------
	.section	.nv.info,"",@"SHT_CUDA_INFO"
	.align	4


	//----- nvinfo : EIATTR_REGCOUNT
	.align		4
        /*0000*/ 	.byte	0x04, 0x2f
        /*0002*/ 	.short	(.L_2 - .L_1)
	.align		4
.L_1:
        /*0004*/ 	.word	index@(_Z9block_sumPKiPim)
        /*0008*/ 	.word	0x00000018


	//----- nvinfo : EIATTR_FRAME_SIZE
	.align		4
.L_2:
        /*000c*/ 	.byte	0x04, 0x11
        /*000e*/ 	.short	(.L_4 - .L_3)
	.align		4
.L_3:
        /*0010*/ 	.word	index@(_Z9block_sumPKiPim)
        /*0014*/ 	.word	0x00000008


	//----- nvinfo : EIATTR_MIN_STACK_SIZE
	.align		4
.L_4:
        /*0018*/ 	.byte	0x04, 0x12
        /*001a*/ 	.short	(.L_6 - .L_5)
	.align		4
.L_5:
        /*001c*/ 	.word	index@(_Z9block_sumPKiPim)
        /*0020*/ 	.word	0x00000008
.L_6:


//--------------------- .nv.compat                --------------------------
	.section	.nv.compat,"",@"SHT_CUDA_COMPAT_INFO"
	.align	4
        /*0000*/ 	.byte	0x02, 0x09, 0x00, 0x00, 0x02, 0x02, 0x01, 0x00, 0x02, 0x05, 0x05, 0x00, 0x03, 0x07, 0x01, 0x01
        /*0010*/ 	.byte	0x02, 0x03, 0x00, 0x00, 0x02, 0x06, 0x01, 0x00, 0x04, 0x0b, 0x08, 0x00, 0x09, 0x00, 0x00, 0x00
        /*0020*/ 	.byte	0x00, 0x00, 0x00, 0x00


//--------------------- .nv.info._Z9block_sumPKiPim --------------------------
	.section	.nv.info._Z9block_sumPKiPim,"",@"SHT_CUDA_INFO"
	.sectionflags	@""
	.align	4


	//----- nvinfo : EIATTR_CUDA_API_VERSION
	.align		4
        /*0000*/ 	.byte	0x04, 0x37
        /*0002*/ 	.short	(.L_8 - .L_7)
.L_7:
        /*0004*/ 	.word	0x00000082


	//----- nvinfo : EIATTR_KPARAM_INFO
	.align		4
.L_8:
        /*0008*/ 	.byte	0x04, 0x17
        /*000a*/ 	.short	(.L_10 - .L_9)
.L_9:
        /*000c*/ 	.word	0x00000000
        /*0010*/ 	.short	0x0002
        /*0012*/ 	.short	0x0010
        /*0014*/ 	.byte	0x00, 0xf0, 0x21, 0x00


	//----- nvinfo : EIATTR_KPARAM_INFO
	.align		4
.L_10:
        /*0018*/ 	.byte	0x04, 0x17
        /*001a*/ 	.short	(.L_12 - .L_11)
.L_11:
        /*001c*/ 	.word	0x00000000
        /*0020*/ 	.short	0x0001
        /*0022*/ 	.short	0x0008
        /*0024*/ 	.byte	0x00, 0xf5, 0x21, 0x00


	//----- nvinfo : EIATTR_KPARAM_INFO
	.align		4
.L_12:
        /*0028*/ 	.byte	0x04, 0x17
        /*002a*/ 	.short	(.L_14 - .L_13)
.L_13:
        /*002c*/ 	.word	0x00000000
        /*0030*/ 	.short	0x0000
        /*0032*/ 	.short	0x0000
        /*0034*/ 	.byte	0x00, 0xf5, 0x21, 0x00


	//----- nvinfo : EIATTR_SPARSE_MMA_MASK
	.align		4
.L_14:
        /*0038*/ 	.byte	0x03, 0x50
        /*003a*/ 	.short	0x0000


	//----- nvinfo : EIATTR_MAXREG_COUNT
	.align		4
        /*003c*/ 	.byte	0x03, 0x1b
        /*003e*/ 	.short	0x00ff


	//----- nvinfo : EIATTR_NUM_BARRIERS
	.align		4
        /*0040*/ 	.byte	0x02, 0x4c
        /*0042*/ 	.byte	0x01
	.zero		1


	//----- nvinfo : EIATTR_EXTERNS
	.align		4
        /*0044*/ 	.byte	0x04, 0x0f
        /*0046*/ 	.short	(.L_16 - .L_15)


	//   ....[0]....
	.align		4
.L_15:
        /*0048*/ 	.word	index@(vprintf)


	//----- nvinfo : EIATTR_MERCURY_ISA_VERSION
	.align		4
.L_16:
        /*004c*/ 	.byte	0x03, 0x5f
        /*004e*/ 	.short	0x0101


	//----- nvinfo : EIATTR_VRC_CTA_INIT_COUNT
	.align		4
        /*0050*/ 	.byte	0x02, 0x4a
	.zero		1
	.zero		1


	//----- nvinfo : EIATTR_SYSCALL_OFFSETS
	.align		4
        /*0054*/ 	.byte	0x04, 0x46
        /*0056*/ 	.short	(.L_18 - .L_17)


	//   ....[0]....
.L_17:
        /*0058*/ 	.word	0x00000210


	//----- nvinfo : EIATTR_EXIT_INSTR_OFFSETS
	.align		4
.L_18:
        /*005c*/ 	.byte	0x04, 0x1c
        /*005e*/ 	.short	(.L_20 - .L_19)


	//   ....[0]....
.L_19:
        /*0060*/ 	.word	0x00000220


	//----- nvinfo : EIATTR_CBANK_PARAM_SIZE
	.align		4
.L_20:
        /*0064*/ 	.byte	0x03, 0x19
        /*0066*/ 	.short	0x0018


	//----- nvinfo : EIATTR_PARAM_CBANK
	.align		4
        /*0068*/ 	.byte	0x04, 0x0a
        /*006a*/ 	.short	(.L_22 - .L_21)
	.align		4
.L_21:
        /*006c*/ 	.word	index@(.nv.constant0._Z9block_sumPKiPim)
        /*0070*/ 	.short	0x0380
        /*0072*/ 	.short	0x0018


	//----- nvinfo : EIATTR_SW_WAR
	.align		4
.L_22:
        /*0074*/ 	.byte	0x04, 0x36
        /*0076*/ 	.short	(.L_24 - .L_23)
.L_23:
        /*0078*/ 	.word	0x00000008
.L_24:


//--------------------- .nv.callgraph             --------------------------
	.section	.nv.callgraph,"",@"SHT_CUDA_CALLGRAPH"
	.align	4
	.sectionentsize	8
	.align		4
        /*0000*/ 	.word	0x00000000
	.align		4
        /*0004*/ 	.word	0xffffffff
	.align		4
        /*0008*/ 	.word	index@(_Z9block_sumPKiPim)
	.align		4
        /*000c*/ 	.word	index@(vprintf)
	.align		4
        /*0010*/ 	.word	0x00000000
	.align		4
        /*0014*/ 	.word	0xfffffffe
	.align		4
        /*0018*/ 	.word	0x00000000
	.align		4
        /*001c*/ 	.word	0xfffffffd
	.align		4
        /*0020*/ 	.word	0x00000000
	.align		4
        /*0024*/ 	.word	0xfffffffc


//--------------------- .nv.constant4             --------------------------
	.section	.nv.constant4,"a",@progbits
	.align	8
	.align		8
.nv.constant4:
        /*0000*/ 	.dword	vprintf
	.align		8
        /*0008*/ 	.dword	$str


//--------------------- .text._Z9block_sumPKiPim  --------------------------
	.section	.text._Z9block_sumPKiPim,"ax",@progbits
	.align	128
        .global         _Z9block_sumPKiPim
        .type           _Z9block_sumPKiPim,@function
        .size           _Z9block_sumPKiPim,(.L_x_2 - _Z9block_sumPKiPim)
        .other          _Z9block_sumPKiPim,@"STO_CUDA_ENTRY STV_DEFAULT"
_Z9block_sumPKiPim:
.text._Z9block_sumPKiPim:
[----:B------:R-:W0:Y:S01]  /*0000*/  LDC R1, c[0x0][0x37c] ;  /* 0x0000df00ff017b82 */ /* 0x000e220000000800 */
[----:B------:R-:W1:Y:S01]  /*0010*/  S2R R5, SR_TID.X ;  /* 0x0000000000057919 */ /* 0x000e620000002100 */
[----:B------:R-:W2:Y:S06]  /*0020*/  LDCU UR5, c[0x0][0x2fc] ;  /* 0x00005f80ff0577ac */ /* 0x000eac0008000800 */
[----:B------:R-:W1:Y:S01]  /*0030*/  S2UR UR4, SR_CTAID.X ;  /* 0x00000000000479c3 */ /* 0x000e620000002500 */
[----:B0-----:R-:W-:Y:S01]  /*0040*/  VIADD R1, R1, 0xfffffff8 ;  /* 0xfffffff801017836 */ /* 0x001fe20000000000 */
[----:B------:R-:W0:Y:S06]  /*0050*/  LDCU.64 UR6, c[0x0][0x390] ;  /* 0x00007200ff0677ac */ /* 0x000e2c0008000a00 */
[----:B------:R-:W1:Y:S02]  /*0060*/  LDC R0, c[0x0][0x360] ;  /* 0x0000d800ff007b82 */ /* 0x000e640000000800 */
[----:B-1----:R-:W-:Y:S01]  /*0070*/  IMAD R5, R0, UR4, R5 ;  /* 0x0000000400057c24 */ /* 0x002fe2000f8e0205 */
[----:B------:R-:W1:Y:S04]  /*0080*/  LDCU UR4, c[0x0][0x2f8] ;  /* 0x00005f00ff0477ac */ /* 0x000e680008000800 */
[----:B0-----:R-:W-:-:S02]  /*0090*/  ISETP.GE.U32.AND P0, PT, R5, UR6, PT ;  /* 0x0000000605007c0c */ /* 0x001fc4000bf06070 */
[----:B------:R-:W-:-:S04]  /*00a0*/  SHF.R.S32.HI R4, RZ, 0x1f, R5 ;  /* 0x0000001fff047819 */ /* 0x000fc80000011405 */
[----:B------:R-:W-:Y:S01]  /*00b0*/  ISETP.GE.U32.AND.EX P0, PT, R4, UR7, PT, P0 ;  /* 0x0000000704007c0c */ /* 0x000fe2000bf06100 */
[----:B------:R-:W0:-:S12]  /*00c0*/  LDCU.64 UR6, c[0x0][0x380] ;  /* 0x00007000ff0677ac */ /* 0x000e180008000a00 */
[----:B------:R-:W3:Y:S01]  /*00d0*/  @!P0 S2R R3, SR_CgaCtaId ;  /* 0x0000000000038919 */ /* 0x000ee20000008800 */
[----:B------:R-:W-:Y:S01]  /*00e0*/  @!P0 MOV R0, 0x400 ;  /* 0x0000040000008802 */ /* 0x000fe20000000f00 */
[----:B------:R-:W4:Y:S01]  /*00f0*/  @!P0 S2R R7, SR_SWINHI ;  /* 0x0000000000078919 */ /* 0x000f220000002f00 */
[----:B0-----:R-:W-:Y:S02]  /*0100*/  IMAD.U32 R8, RZ, RZ, UR6 ;  /* 0x00000006ff087e24 */ /* 0x001fe4000f8e00ff */
[----:B------:R-:W-:Y:S01]  /*0110*/  IMAD.U32 R9, RZ, RZ, UR7 ;  /* 0x00000007ff097e24 */ /* 0x000fe2000f8e00ff */
[----:B------:R-:W0:Y:S01]  /*0120*/  LDCU.64 UR6, c[0x4][0x8] ;  /* 0x01000100ff0677ac */ /* 0x000e220008000a00 */
[----:B---3--:R-:W-:-:S04]  /*0130*/  @!P0 LEA R0, R3, R0, 0x18 ;  /* 0x0000000003008211 */ /* 0x008fc800078ec0ff */
[----:B------:R-:W-:Y:S02]  /*0140*/  @!P0 MOV R2, R0 ;  /* 0x0000000000028202 */ /* 0x000fe40000000f00 */
[----:B----4-:R-:W-:Y:S02]  /*0150*/  @!P0 MOV R3, R7 ;  /* 0x0000000700038202 */ /* 0x010fe40000000f00 */
[----:B------:R-:W-:Y:S01]  /*0160*/  MOV R0, 0x0 ;  /* 0x0000000000007802 */ /* 0x000fe20000000f00 */
[----:B------:R-:W-:Y:S01]  /*0170*/  @!P0 BAR.SYNC.DEFER_BLOCKING 0x0 ;  /* 0x0000000000008b1d */ /* 0x000fe20000010000 */
[----:B------:R-:W-:-:S04]  /*0180*/  @!P0 LEA R8, P1, R5, R2, 0x2 ;  /* 0x0000000205088211 */ /* 0x000fc800078210ff */
[----:B------:R-:W-:Y:S01]  /*0190*/  @!P0 LEA.HI.X R9, R5, R3, R4, 0x2, P1 ;  /* 0x0000000305098211 */ /* 0x000fe200008f1404 */
[----:B0-----:R-:W-:Y:S02]  /*01a0*/  IMAD.U32 R4, RZ, RZ, UR6 ;  /* 0x00000006ff047e24 */ /* 0x001fe4000f8e00ff */
[----:B------:R0:W3:Y:S01]  /*01b0*/  LDC.64 R2, c[0x4][R0] ;  /* 0x0100000000027b82 */ /* 0x0000e20000000a00 */
[----:B-1----:R-:W-:Y:S01]  /*01c0*/  IADD3 R6, P0, PT, R1, UR4, RZ ;  /* 0x0000000401067c10 */ /* 0x002fe2000ff1e0ff */
[----:B------:R-:W-:Y:S01]  /*01d0*/  IMAD.U32 R5, RZ, RZ, UR7 ;  /* 0x00000007ff057e24 */ /* 0x000fe2000f8e00ff */
[----:B------:R0:W-:Y:S03]  /*01e0*/  STL.64 [R1], R8 ;  /* 0x0000000801007387 */ /* 0x0001e60000100a00 */
[----:B--2---:R-:W-:-:S08]  /*01f0*/  IMAD.X R7, RZ, RZ, UR5, P0 ;  /* 0x00000005ff077e24 */ /* 0x004fd000080e06ff */
[----:B------:R-:W-:-:S07]  /*0200*/  LEPC R20, `(.L_x_0) ;  /* 0x000000001014794e */ /* 0x000fce0000000000 */
[----:B0--3--:R-:W-:Y:S05]  /*0210*/  CALL.ABS.NOINC R2 ;  /* 0x0000000002007343 */ /* 0x009fea0003c00000 */
.L_x_0:
[----:B------:R-:W-:Y:S05]  /*0220*/  EXIT ;  /* 0x000000000000794d */ /* 0x000fea0003800000 */
.L_x_1:
[----:B------:R-:W-:-:S00]  /*0230*/  BRA `(.L_x_1) ;  /* 0xfffffffc00fc7947 */ /* 0x000fc0000383ffff */
[----:B------:R-:W-:-:S00]  /*0240*/  NOP ;  /* 0x0000000000007918 */ /* 0x000fc00000000000 */
        /* <DEDUP_REMOVED lines=11> */
.L_x_2:


//--------------------- .nv.global.init           --------------------------
	.section	.nv.global.init,"aw",@progbits
.nv.global.init:
	.type		$str,@object
	.size		$str,(.L_0 - $str)
$str:
        /*0000*/ 	.byte	0x25, 0x64, 0x0a, 0x00
.L_0:


//--------------------- .nv.shared._Z9block_sumPKiPim --------------------------
	.section	.nv.shared._Z9block_sumPKiPim,"aw",@nobits
	.sectionflags	@""
	.align	4
.nv.shared._Z9block_sumPKiPim:
	.zero		17408


//--------------------- .nv.shared.reserved.0     --------------------------
	.section	.nv.shared.reserved.0,"aw",@nobits
	.weak		__nv_reservedSMEM_offset_0_alias
	.size		__nv_reservedSMEM_offset_0_alias, 0, 64
	.other		__nv_reservedSMEM_offset_0_alias,@"STO_CUDA_RESERVED_SHARED STV_DEFAULT"
__nv_reservedSMEM_offset_0_alias:
	.zero		0
	.zero		64


//--------------------- .nv.constant0._Z9block_sumPKiPim --------------------------
	.section	.nv.constant0._Z9block_sumPKiPim,"a",@progbits
	.sectionflags	@""
	.align	4
.nv.constant0._Z9block_sumPKiPim:
	.zero		920


//--------------------- SYMBOLS --------------------------

	.type		.nv.reservedSmem.offset0,@object
	.size		.nv.reservedSmem.offset0,0x4
	.type		.nv.reservedSmem.cap,@object
	.size		.nv.reservedSmem.cap,0x4
	.type		vprintf,@function
